	.headerflags	@"EF_CUDA_TEXMODE_UNIFIED EF_CUDA_64BIT_ADDRESS EF_CUDA_ACCELERATORS EF_CUDA_SM90 EF_CUDA_VIRTUAL_SM(EF_CUDA_SM90)"
	.elftype	@"ET_EXEC"


//--------------------- .nv.info                  --------------------------
	.section	.nv.info,"",@"SHT_CUDA_INFO"
	.align	4


	//----- nvinfo : EIATTR_REGCOUNT
	.align		4
        /*0000*/ 	.byte	0x04, 0x2f
        /*0002*/ 	.short	(.L_2 - .L_1)
	.align		4
.L_1:
        /*0004*/ 	.word	index@(triton_)
        /*0008*/ 	.word	0x0000001f


	//----- nvinfo : EIATTR_MIN_STACK_SIZE
	.align		4
.L_2:
        /*000c*/ 	.byte	0x04, 0x12
        /*000e*/ 	.short	(.L_4 - .L_3)
	.align		4
.L_3:
        /*0010*/ 	.word	index@(triton_)
        /*0014*/ 	.word	0x00000000


	//----- nvinfo : EIATTR_FRAME_SIZE
	.align		4
.L_4:
        /*0018*/ 	.byte	0x04, 0x11
        /*001a*/ 	.short	(.L_6 - .L_5)
	.align		4
.L_5:
        /*001c*/ 	.word	index@(triton_)
        /*0020*/ 	.word	0x00000000


	//----- nvinfo : EIATTR_MIN_STACK_SIZE
	.align		4
.L_6:
        /*0024*/ 	.byte	0x04, 0x12
        /*0026*/ 	.short	(.L_8 - .L_7)
	.align		4
.L_7:
        /*0028*/ 	.word	index@(triton_)
        /*002c*/ 	.word	0x00000000
.L_8:


//--------------------- .nv.info.triton_          --------------------------
	.section	.nv.info.triton_,"",@"SHT_CUDA_INFO"
	.sectionflags	@""
	.align	4


	//----- nvinfo : EIATTR_CUDA_API_VERSION
	.align		4
        /*0000*/ 	.byte	0x04, 0x37
        /*0002*/ 	.short	(.L_10 - .L_9)
.L_9:
        /*0004*/ 	.word	0x0000007c


	//----- nvinfo : EIATTR_KPARAM_INFO
	.align		4
.L_10:
        /*0008*/ 	.byte	0x04, 0x17
        /*000a*/ 	.short	(.L_12 - .L_11)
.L_11:
        /*000c*/ 	.word	0x00000000
        /*0010*/ 	.short	0x0006
        /*0012*/ 	.short	0x0028
        /*0014*/ 	.byte	0x00, 0xf0, 0x11, 0x00


	//----- nvinfo : EIATTR_KPARAM_INFO
	.align		4
.L_12:
        /*0018*/ 	.byte	0x04, 0x17
        /*001a*/ 	.short	(.L_14 - .L_13)
.L_13:
        /*001c*/ 	.word	0x00000000
        /*0020*/ 	.short	0x0005
        /*0022*/ 	.short	0x0024
        /*0024*/ 	.byte	0x00, 0xf0, 0x11, 0x00


	//----- nvinfo : EIATTR_KPARAM_INFO
	.align		4
.L_14:
        /*0028*/ 	.byte	0x04, 0x17
        /*002a*/ 	.short	(.L_16 - .L_15)
.L_15:
        /*002c*/ 	.word	0x00000000
        /*0030*/ 	.short	0x0004
        /*0032*/ 	.short	0x0020
        /*0034*/ 	.byte	0x00, 0xf0, 0x11, 0x00


	//----- nvinfo : EIATTR_KPARAM_INFO
	.align		4
.L_16:
        /*0038*/ 	.byte	0x04, 0x17
        /*003a*/ 	.short	(.L_18 - .L_17)
.L_17:
        /*003c*/ 	.word	0x00000000
        /*0040*/ 	.short	0x0003
        /*0042*/ 	.short	0x0018
        /*0044*/ 	.byte	0x00, 0xf0, 0x21, 0x00


	//----- nvinfo : EIATTR_KPARAM_INFO
	.align		4
.L_18:
        /*0048*/ 	.byte	0x04, 0x17
        /*004a*/ 	.short	(.L_20 - .L_19)
.L_19:
        /*004c*/ 	.word	0x00000000
        /*0050*/ 	.short	0x0002
        /*0052*/ 	.short	0x0010
        /*0054*/ 	.byte	0x00, 0xf0, 0x21, 0x00


	//----- nvinfo : EIATTR_KPARAM_INFO
	.align		4
.L_20:
        /*0058*/ 	.byte	0x04, 0x17
        /*005a*/ 	.short	(.L_22 - .L_21)
.L_21:
        /*005c*/ 	.word	0x00000000
        /*0060*/ 	.short	0x0001
        /*0062*/ 	.short	0x0008
        /*0064*/ 	.byte	0x00, 0xf0, 0x21, 0x00


	//----- nvinfo : EIATTR_KPARAM_INFO
	.align		4
.L_22:
        /*0068*/ 	.byte	0x04, 0x17
        /*006a*/ 	.short	(.L_24 - .L_23)
.L_23:
        /*006c*/ 	.word	0x00000000
        /*0070*/ 	.short	0x0000
        /*0072*/ 	.short	0x0000
        /*0074*/ 	.byte	0x00, 0xf0, 0x21, 0x00


	//----- nvinfo : EIATTR_SPARSE_MMA_MASK
	.align		4
.L_24:
        /*0078*/ 	.byte	0x03, 0x50
        /*007a*/ 	.short	0x0000


	//----- nvinfo : EIATTR_MAXREG_COUNT
	.align		4
        /*007c*/ 	.byte	0x03, 0x1b
        /*007e*/ 	.short	0x0080


	//----- nvinfo : EIATTR_COOP_GROUP_MASK_REGIDS
	.align		4
        /*0080*/ 	.byte	0x04, 0x29
        /*0082*/ 	.short	(.L_26 - .L_25)


	//   ....[0]....
.L_25:
        /*0084*/ 	.word	0xffffffff


	//   ....[1]....
        /*0088*/ 	.word	0xffffffff


	//   ....[2]....
        /*008c*/ 	.word	0xffffffff


	//   ....[3]....
        /*0090*/ 	.word	0xffffffff


	//   ....[4]....
        /*0094*/ 	.word	0xffffffff


	//   ....[5]....
        /*0098*/ 	.word	0xffffffff


	//   ....[6]....
        /*009c*/ 	.word	0xffffffff


	//   ....[7]....
        /*00a0*/ 	.word	0xffffffff


	//   ....[8]....
        /*00a4*/ 	.word	0xffffffff


	//   ....[9]....
        /*00a8*/ 	.word	0xffffffff


	//   ....[10]....
        /*00ac*/ 	.word	0xffffffff


	//   ....[11]....
        /*00b0*/ 	.word	0xffffffff


	//   ....[12]....
        /*00b4*/ 	.word	0xffffffff


	//   ....[13]....
        /*00b8*/ 	.word	0xffffffff


	//   ....[14]....
        /*00bc*/ 	.word	0xffffffff


	//   ....[15]....
        /*00c0*/ 	.word	0xffffffff


	//   ....[16]....
        /*00c4*/ 	.word	0xffffffff


	//   ....[17]....
        /*00c8*/ 	.word	0xffffffff


	//   ....[18]....
        /*00cc*/ 	.word	0xffffffff


	//   ....[19]....
        /*00d0*/ 	.word	0xffffffff


	//   ....[20]....
        /*00d4*/ 	.word	0xffffffff


	//   ....[21]....
        /*00d8*/ 	.word	0xffffffff


	//   ....[22]....
        /*00dc*/ 	.word	0xffffffff


	//   ....[23]....
        /*00e0*/ 	.word	0xffffffff


	//   ....[24]....
        /*00e4*/ 	.word	0xffffffff


	//   ....[25]....
        /*00e8*/ 	.word	0xffffffff


	//   ....[26]....
        /*00ec*/ 	.word	0xffffffff


	//----- nvinfo : EIATTR_COOP_GROUP_INSTR_OFFSETS
	.align		4
.L_26:
        /*00f0*/ 	.byte	0x04, 0x28
        /*00f2*/ 	.short	(.L_28 - .L_27)


	//   ....[0]....
.L_27:
        /*00f4*/ 	.word	0x00000530


	//   ....[1]....
        /*00f8*/ 	.word	0x000006a0


	//   ....[2]....
        /*00fc*/ 	.word	0x000007d0


	//   ....[3]....
        /*0100*/ 	.word	0x00000860


	//   ....[4]....
        /*0104*/ 	.word	0x000008e0


	//   ....[5]....
        /*0108*/ 	.word	0x00000950


	//   ....[6]....
        /*010c*/ 	.word	0x00000980


	//   ....[7]....
        /*0110*/ 	.word	0x00000a00


	//   ....[8]....
        /*0114*/ 	.word	0x00000a70


	//   ....[9]....
        /*0118*/ 	.word	0x00000ae0


	//   ....[10]....
        /*011c*/ 	.word	0x00000b30


	//   ....[11]....
        /*0120*/ 	.word	0x00000bd0


	//   ....[12]....
        /*0124*/ 	.word	0x00000c20


	//   ....[13]....
        /*0128*/ 	.word	0x00000d00


	//   ....[14]....
        /*012c*/ 	.word	0x00000d50


	//   ....[15]....
        /*0130*/ 	.word	0x00000ea0


	//   ....[16]....
        /*0134*/ 	.word	0x00000eb0


	//   ....[17]....
        /*0138*/ 	.word	0x00000ec0


	//   ....[18]....
        /*013c*/ 	.word	0x00000f00


	//   ....[19]....
        /*0140*/ 	.word	0x00001010


	//   ....[20]....
        /*0144*/ 	.word	0x00001090


	//   ....[21]....
        /*0148*/ 	.word	0x000010b0


	//   ....[22]....
        /*014c*/ 	.word	0x000011b0


	//   ....[23]....
        /*0150*/ 	.word	0x000011f0


	//   ....[24]....
        /*0154*/ 	.word	0x00001210


	//   ....[25]....
        /*0158*/ 	.word	0x000012d0


	//   ....[26]....
        /*015c*/ 	.word	0x00001320


	//----- nvinfo : EIATTR_EXIT_INSTR_OFFSETS
	.align		4
.L_28:
        /*0160*/ 	.byte	0x04, 0x1c
        /*0162*/ 	.short	(.L_30 - .L_29)


	//   ....[0]....
.L_29:
        /*0164*/ 	.word	0x00001a90


	//----- nvinfo : EIATTR_MAX_THREADS
	.align		4
.L_30:
        /*0168*/ 	.byte	0x04, 0x05
        /*016a*/ 	.short	(.L_32 - .L_31)
.L_31:
        /*016c*/ 	.word	0x00000200
        /*0170*/ 	.word	0x00000001
        /*0174*/ 	.word	0x00000001


	//----- nvinfo : EIATTR_CBANK_PARAM_SIZE
	.align		4
.L_32:
        /*0178*/ 	.byte	0x03, 0x19
        /*017a*/ 	.short	0x002c


	//----- nvinfo : EIATTR_PARAM_CBANK
	.align		4
        /*017c*/ 	.byte	0x04, 0x0a
        /*017e*/ 	.short	(.L_34 - .L_33)
	.align		4
.L_33:
        /*0180*/ 	.word	index@(.nv.constant0.triton_)
        /*0184*/ 	.short	0x0210
        /*0186*/ 	.short	0x002c


	//----- nvinfo : EIATTR_SW_WAR
	.align		4
.L_34:
        /*0188*/ 	.byte	0x04, 0x36
        /*018a*/ 	.short	(.L_36 - .L_35)
.L_35:
        /*018c*/ 	.word	0x00000008
.L_36:


//--------------------- .nv.callgraph             --------------------------
	.section	.nv.callgraph,"",@"SHT_CUDA_CALLGRAPH"
	.align	4
	.sectionentsize	8
	.align		4
        /*0000*/ 	.word	0x00000000
	.align		4
        /*0004*/ 	.word	0xffffffff
	.align		4
        /*0008*/ 	.word	0x00000000
	.align		4
        /*000c*/ 	.word	0xfffffffe
	.align		4
        /*0010*/ 	.word	0x00000000
	.align		4
        /*0014*/ 	.word	0xfffffffd
	.align		4
        /*0018*/ 	.word	0x00000000
	.align		4
        /*001c*/ 	.word	0xfffffffc


//--------------------- .nv.constant4             --------------------------
	.section	.nv.constant4,"a",@progbits
	.align	8
	.align		8
.nv.constant4:
        /*0000*/ 	.dword	_$_str


//--------------------- .text.triton_             --------------------------
	.section	.text.triton_,"ax",@progbits
	.sectionflags	@"SHF_BARRIERS=1"
	.align	128
        .global         triton_
        .type           triton_,@function
        .size           triton_,(.L_x_2 - triton_)
        .other          triton_,@"STO_CUDA_ENTRY STV_DEFAULT"
triton_:
.text.triton_:
[----:B------:R-:W0:Y:S02]  /*0000*/  LDC R1, c[0x0][0x28] ;  /* 0x00000a00ff017b82 */ /* 0x000e240000000800 */
[----:B------:R-:W1:Y:S01]  /*0010*/  S2R R22, SR_TID.X ;  /* 0x0000000000167919 */ /* 0x000e620000002100 */
[----:B------:R-:W2:Y:S01]  /*0020*/  LDC.64 R20, c[0x0][0x210] ;  /* 0x00008400ff147b82 */ /* 0x000ea20000000a00 */
[----:B------:R-:W-:Y:S01]  /*0030*/  ULDC.64 UR4, c[0x0][0x230] ;  /* 0x00008c0000047ab9 */ /* 0x000fe20000000a00 */
[----:B------:R-:W-:Y:S01]  /*0040*/  ULDC.64 UR6, c[0x0][0x208] ;  /* 0x0000820000067ab9 */ /* 0x000fe20000000a00 */
[----:B------:R-:W3:Y:S01]  /*0050*/  S2R R4, SR_CTAID.X ;  /* 0x0000000000047919 */ /* 0x000ee20000002500 */
[----:B------:R-:W-:Y:S02]  /*0060*/  CS2R R14, SRZ ;  /* 0x00000000000e7805 */ /* 0x000fe4000001ff00 */
[----:B-1----:R-:W-:-:S04]  /*0070*/  SHF.L.U32 R5, R22, 0x2, RZ ;  /* 0x0000000216057819 */ /* 0x002fc800000006ff */
[----:B------:R-:W-:Y:S02]  /*0080*/  LOP3.LUT R3, R5, 0x7fc, RZ, 0xc0, !PT ;  /* 0x000007fc05037812 */ /* 0x000fe400078ec0ff */
[----:B---3--:R-:W-:Y:S02]  /*0090*/  IADD3 R6, R4, UR4, RZ ;  /* 0x0000000404067c10 */ /* 0x008fe4000fffe0ff */
[----:B------:R-:W-:Y:S02]  /*00a0*/  ISETP.GE.AND P1, PT, R4, UR5, PT ;  /* 0x0000000504007c0c */ /* 0x000fe4000bf26270 */
[----:B------:R-:W-:Y:S01]  /*00b0*/  LOP3.LUT R11, R3, 0x800, RZ, 0xfc, !PT ;  /* 0x00000800030b7812 */ /* 0x000fe200078efcff */
[C---:B------:R-:W-:Y:S01]  /*00c0*/  IMAD R17, R6.reuse, 0xc00, R3 ;  /* 0x00000c0006117824 */ /* 0x040fe200078e0203 */
[----:B------:R-:W-:Y:S02]  /*00d0*/  CS2R R2, SRZ ;  /* 0x0000000000027805 */ /* 0x000fe4000001ff00 */
[----:B------:R-:W-:Y:S01]  /*00e0*/  ISETP.LT.U32.AND P0, PT, R11, 0xc00, !P1 ;  /* 0x00000c000b00780c */ /* 0x000fe20004f01070 */
[----:B------:R-:W-:-:S02]  /*00f0*/  IMAD R11, R6, 0xc00, R11 ;  /* 0x00000c00060b7824 */ /* 0x000fc400078e020b */
[----:B--2---:R-:W-:-:S04]  /*0100*/  IMAD.WIDE R16, R17, 0x2, R20 ;  /* 0x0000000211107825 */ /* 0x004fc800078e0214 */
[----:B------:R-:W-:Y:S01]  /*0110*/  IMAD.WIDE R20, R11, 0x2, R20 ;  /* 0x000000020b147825 */ /* 0x000fe200078e0214 */
[----:B------:R-:W2:Y:S05]  /*0120*/  @!P1 LDG.E.EL.64 R2, desc[UR6][R16.64] ;  /* 0x0000000610029981 */ /* 0x000eaa000c2e1b00 */
[----:B------:R-:W3:Y:S01]  /*0130*/  @P0 LDG.E.EL.64 R14, desc[UR6][R20.64] ;  /* 0x00000006140e0981 */ /* 0x000ee2000c2e1b00 */
[----:B------:R-:W-:Y:S01]  /*0140*/  ISETP.LT.AND P2, PT, R4, UR5, PT ;  /* 0x0000000504007c0c */ /* 0x000fe2000bf41270 */
[----:B------:R-:W1:Y:S01]  /*0150*/  S2UR UR5, SR_CgaCtaId ;  /* 0x00000000000579c3 */ /* 0x000e620000008800 */
[----:B------:R-:W-:Y:S01]  /*0160*/  UMOV UR4, 0x400 ;  /* 0x0000040000047882 */ /* 0x000fe20000000000 */
[----:B------:R-:W-:Y:S01]  /*0170*/  UPLOP3.LUT UP0, UPT, UPT, UPT, UPT, 0x80, 0x0 ;  /* 0x000000000000789c */ /* 0x000fe20003f0f070 */
[----:B------:R-:W-:-:S05]  /*0180*/  SEL R13, RZ, 0x3f800000, !P2 ;  /* 0x3f800000ff0d7807 */ /* 0x000fca0005000000 */
[----:B------:R-:W-:-:S04]  /*0190*/  FADD R24, R13, 1 ;  /* 0x3f8000000d187421 */ /* 0x000fc80000000000 */
[----:B------:R-:W4:Y:S01]  /*01a0*/  MUFU.RCP R11, R24 ;  /* 0x00000018000b7308 */ /* 0x000f220000001000 */
[----:B------:R-:W-:-:S05]  /*01b0*/  FSEL R13, R24, R13, P0 ;  /* 0x0000000d180d7208 */ /* 0x000fca0000000000 */
[C---:B------:R-:W-:Y:S01]  /*01c0*/  FADD R10, R13.reuse, R13 ;  /* 0x0000000d0d0a7221 */ /* 0x040fe20000000000 */
[----:B------:R-:W-:-:S04]  /*01d0*/  FMUL R26, R13, 16777216 ;  /* 0x4b8000000d1a7820 */ /* 0x000fc80000400000 */
[----:B------:R-:W-:Y:S01]  /*01e0*/  FSETP.GEU.AND P2, PT, R10, 1.175494350822287508e-38, PT ;  /* 0x008000000a00780b */ /* 0x000fe20003f4e000 */
[----:B-1----:R-:W-:-:S03]  /*01f0*/  UPRMT UR4, UR5, 0x654, UR4 ;  /* 0x0000065405047896 */ /* 0x002fc60008000004 */
[----:B------:R-:W-:Y:S02]  /*0200*/  FSEL R28, R26, R13, !P2 ;  /* 0x0000000d1a1c7208 */ /* 0x000fe40005000000 */
[----:B--2---:R-:W-:Y:S02]  /*0210*/  SEL R0, R2, RZ, !P1 ;  /* 0x000000ff02007207 */ /* 0x004fe40004800000 */
[----:B------:R-:W-:Y:S02]  /*0220*/  SEL R16, R3, RZ, !P1 ;  /* 0x000000ff03107207 */ /* 0x000fe40004800000 */
[----:B------:R-:W-:Y:S02]  /*0230*/  SHF.L.U32 R2, R0, 0x10, RZ ;  /* 0x0000001000027819 */ /* 0x000fe400000006ff */
[----:B---3--:R-:W-:Y:S02]  /*0240*/  SEL R19, R14, RZ, P0 ;  /* 0x000000ff0e137207 */ /* 0x008fe40000000000 */
[----:B------:R-:W-:-:S02]  /*0250*/  FSEL R23, R2, RZ, !P1 ;  /* 0x000000ff02177208 */ /* 0x000fc40004800000 */
[----:B------:R-:W-:Y:S02]  /*0260*/  SHF.L.U32 R12, R19, 0x10, RZ ;  /* 0x00000010130c7819 */ /* 0x000fe400000006ff */
[----:B------:R-:W-:Y:S01]  /*0270*/  SEL R18, R15, RZ, P0 ;  /* 0x000000ff0f127207 */ /* 0x000fe20000000000 */
[----:B------:R-:W-:Y:S01]  /*0280*/  FMUL R15, R10, 16777216 ;  /* 0x4b8000000a0f7820 */ /* 0x000fe20000400000 */
[----:B------:R-:W-:Y:S01]  /*0290*/  SHF.L.U32 R3, R16, 0x10, RZ ;  /* 0x0000001010037819 */ /* 0x000fe200000006ff */
[----:B------:R-:W-:Y:S01]  /*02a0*/  FADD R2, -R23, R12 ;  /* 0x0000000c17027221 */ /* 0x000fe20000000100 */
[----:B------:R-:W-:Y:S02]  /*02b0*/  PRMT R0, R0, 0x7632, R0 ;  /* 0x0000763200007816 */ /* 0x000fe40000000000 */
[----:B------:R-:W-:Y:S01]  /*02c0*/  FSEL R3, R3, RZ, !P1 ;  /* 0x000000ff03037208 */ /* 0x000fe20004800000 */
[----:B----4-:R-:W-:Y:S01]  /*02d0*/  FFMA R17, R2, R11, R23 ;  /* 0x0000000b02117223 */ /* 0x010fe20000000017 */
[----:B------:R-:W-:-:S02]  /*02e0*/  SHF.L.U32 R14, R18, 0x10, RZ ;  /* 0x00000010120e7819 */ /* 0x000fc400000006ff */
[----:B------:R-:W-:Y:S01]  /*02f0*/  SHF.L.U32 R20, R0, 0x10, RZ ;  /* 0x0000001000147819 */ /* 0x000fe200000006ff */
[----:B------:R-:W-:Y:S01]  /*0300*/  FADD R21, R12, -R17 ;  /* 0x800000110c157221 */ /* 0x000fe20000000000 */
[----:B------:R-:W-:Y:S01]  /*0310*/  FADD R12, R13, R10 ;  /* 0x0000000a0d0c7221 */ /* 0x000fe20000000000 */
[----:B------:R-:W-:Y:S01]  /*0320*/  FADD R0, -R3, R14 ;  /* 0x0000000e03007221 */ /* 0x000fe20000000100 */
[----:B------:R-:W-:Y:S01]  /*0330*/  PRMT R24, R19, 0x7632, R24 ;  /* 0x0000763213187816 */ /* 0x000fe20000000018 */
[----:B------:R-:W-:Y:S01]  /*0340*/  FFMA R2, R2, R21, RZ ;  /* 0x0000001502027223 */ /* 0x000fe200000000ff */
[----:B------:R-:W-:Y:S01]  /*0350*/  FSEL R17, R17, R23, P0 ;  /* 0x0000001711117208 */ /* 0x000fe20000000000 */
[----:B------:R-:W-:Y:S01]  /*0360*/  FFMA R23, R0, R11, R3 ;  /* 0x0000000b00177223 */ /* 0x000fe20000000003 */
[----:B------:R-:W-:Y:S01]  /*0370*/  FSEL R25, R15, R10, !P2 ;  /* 0x0000000a0f197208 */ /* 0x000fe20005000000 */
[----:B------:R-:W-:Y:S01]  /*0380*/  FMUL R27, R12, 16777216 ;  /* 0x4b8000000c1b7820 */ /* 0x000fe20000400000 */
[----:B------:R-:W-:Y:S01]  /*0390*/  FSEL R20, R20, RZ, !P1 ;  /* 0x000000ff14147208 */ /* 0x000fe20004800000 */
[----:B------:R-:W-:Y:S01]  /*03a0*/  FADD R15, R14, -R23 ;  /* 0x800000170e0f7221 */ /* 0x000fe20000000000 */
[----:B------:R-:W-:Y:S01]  /*03b0*/  SHF.L.U32 R24, R24, 0x10, RZ ;  /* 0x0000001018187819 */ /* 0x000fe200000006ff */
[----:B------:R1:W2:Y:S01]  /*03c0*/  MUFU.RCP R19, R25 ;  /* 0x0000001900137308 */ /* 0x0002a20000001000 */
[----:B------:R-:W-:Y:S01]  /*03d0*/  FSETP.GEU.AND P3, PT, R12, 1.175494350822287508e-38, PT ;  /* 0x008000000c00780b */ /* 0x000fe20003f6e000 */
[----:B------:R-:W-:Y:S01]  /*03e0*/  FFMA R15, R0, R15, RZ ;  /* 0x0000000f000f7223 */ /* 0x000fe200000000ff */
[----:B------:R-:W-:Y:S01]  /*03f0*/  FSEL R14, R23, R3, P0 ;  /* 0x00000003170e7208 */ /* 0x000fe20000000000 */
[----:B------:R-:W-:Y:S01]  /*0400*/  FADD R3, -R20, R24 ;  /* 0x0000001814037221 */ /* 0x000fe20000000100 */
[----:B------:R-:W-:-:S02]  /*0410*/  FSEL R27, R27, R12, !P3 ;  /* 0x0000000c1b1b7208 */ /* 0x000fc40005800000 */
[----:B------:R-:W-:Y:S01]  /*0420*/  PRMT R16, R16, 0x7632, R16 ;  /* 0x0000763210107816 */ /* 0x000fe20000000010 */
[----:B------:R-:W-:Y:S01]  /*0430*/  FFMA R23, R3, R11, R20 ;  /* 0x0000000b03177223 */ /* 0x000fe20000000014 */
[----:B------:R-:W3:Y:S01]  /*0440*/  MUFU.RCP R21, R27 ;  /* 0x0000001b00157308 */ /* 0x000ee20000001000 */
[----:B------:R-:W-:Y:S02]  /*0450*/  PRMT R18, R18, 0x7632, R18 ;  /* 0x0000763212127816 */ /* 0x000fe40000000012 */
[----:B------:R-:W-:Y:S01]  /*0460*/  FADD R24, R24, -R23 ;  /* 0x8000001718187221 */ /* 0x000fe20000000000 */
[----:B------:R-:W-:Y:S02]  /*0470*/  FSEL R20, R23, R20, P0 ;  /* 0x0000001417147208 */ /* 0x000fe40000000000 */
[----:B------:R-:W-:Y:S01]  /*0480*/  SHF.L.U32 R23, R16, 0x10, RZ ;  /* 0x0000001010177819 */ /* 0x000fe200000006ff */
[----:B-1----:R-:W-:Y:S01]  /*0490*/  FFMA R25, R3, R24, RZ ;  /* 0x0000001803197223 */ /* 0x002fe200000000ff */
[----:B--2---:R-:W-:Y:S01]  /*04a0*/  FMUL R24, R19, R28 ;  /* 0x0000001c13187220 */ /* 0x004fe20000400000 */
[----:B------:R-:W-:Y:S01]  /*04b0*/  FSEL R28, R26, R13, !P3 ;  /* 0x0000000d1a1c7208 */ /* 0x000fe20005800000 */
[----:B------:R-:W-:Y:S01]  /*04c0*/  FADD R3, R13, R12 ;  /* 0x0000000c0d037221 */ /* 0x000fe20000000000 */
[----:B------:R-:W-:Y:S01]  /*04d0*/  FADD R20, -R17, R20 ;  /* 0x0000001411147221 */ /* 0x000fe20000000100 */
[----:B------:R-:W-:Y:S01]  /*04e0*/  FADD R2, R2, R25 ;  /* 0x0000001902027221 */ /* 0x000fe20000000000 */
[----:B------:R-:W-:Y:S01]  /*04f0*/  FSEL R23, R23, RZ, !P1 ;  /* 0x000000ff17177208 */ /* 0x000fe20004800000 */
[----:B---3--:R-:W-:Y:S01]  /*0500*/  FMUL R19, R21, R28 ;  /* 0x0000001c15137220 */ /* 0x008fe20000400000 */
[C---:B------:R-:W-:Y:S01]  /*0510*/  FMUL R28, R3.reuse, 16777216 ;  /* 0x4b800000031c7820 */ /* 0x040fe20000400000 */
[----:B------:R-:W-:Y:S01]  /*0520*/  FSETP.GEU.AND P2, PT, R3, 1.175494350822287508e-38, PT ;  /* 0x008000000300780b */ /* 0x000fe20003f4e000 */
[----:B------:R-:W1:Y:S01]  /*0530*/  SHFL.BFLY PT, R16, R3, 0x10, 0x1f ;  /* 0x0e001f0003107f89 */ /* 0x000e6200000e0000 */
[----:B------:R-:W-:-:S02]  /*0540*/  SHF.L.U32 R18, R18, 0x10, RZ ;  /* 0x0000001012127819 */ /* 0x000fc400000006ff */
[----:B------:R-:W-:Y:S02]  /*0550*/  FSEL R28, R28, R3, !P2 ;  /* 0x000000031c1c7208 */ /* 0x000fe40005000000 */
[----:B------:R-:W-:Y:S02]  /*0560*/  FSEL R26, R26, R13, !P2 ;  /* 0x0000000d1a1a7208 */ /* 0x000fe40005000000 */
[----:B------:R-:W2:Y:S01]  /*0570*/  MUFU.RCP R21, R28 ;  /* 0x0000001c00157308 */ /* 0x000ea20000001000 */
[----:B------:R-:W-:Y:S02]  /*0580*/  FSETP.NEU.AND P2, PT, R10, RZ, PT ;  /* 0x000000ff0a00720b */ /* 0x000fe40003f4d000 */
[----:B------:R-:W-:Y:S01]  /*0590*/  FSEL R25, R2, RZ, P0 ;  /* 0x000000ff02197208 */ /* 0x000fe20000000000 */
[----:B------:R-:W-:Y:S01]  /*05a0*/  FADD R2, -R23, R18 ;  /* 0x0000001217027221 */ /* 0x000fe20000000100 */
[----:B------:R-:W-:Y:S02]  /*05b0*/  FSEL R24, R24, RZ, P2 ;  /* 0x000000ff18187208 */ /* 0x000fe40001000000 */
[----:B------:R-:W-:Y:S01]  /*05c0*/  FSETP.NEU.AND P1, PT, R12, RZ, PT ;  /* 0x000000ff0c00720b */ /* 0x000fe20003f2d000 */
[----:B------:R-:W-:Y:S01]  /*05d0*/  FFMA R11, R2, R11, R23 ;  /* 0x0000000b020b7223 */ /* 0x000fe20000000017 */
[----:B------:R-:W-:Y:S01]  /*05e0*/  FSEL R15, R15, RZ, P0 ;  /* 0x000000ff0f0f7208 */ /* 0x000fe20000000000 */
[----:B------:R-:W-:Y:S01]  /*05f0*/  FFMA R17, R20, R24, R17 ;  /* 0x0000001814117223 */ /* 0x000fe20000000011 */
[----:B------:R-:W-:-:S02]  /*0600*/  FSEL R19, R19, RZ, P1 ;  /* 0x000000ff13137208 */ /* 0x000fc40000800000 */
[----:B------:R-:W-:Y:S01]  /*0610*/  FSEL R23, R11, R23, P0 ;  /* 0x000000170b177208 */ /* 0x000fe20000000000 */
[----:B------:R-:W-:Y:S01]  /*0620*/  FADD R14, R14, -R17 ;  /* 0x800000110e0e7221 */ /* 0x000fe20000000000 */
[----:B--2---:R-:W-:Y:S01]  /*0630*/  FMUL R21, R21, R26 ;  /* 0x0000001a15157220 */ /* 0x004fe20000400000 */
[----:B------:R-:W-:Y:S01]  /*0640*/  FMUL R26, R20, R20 ;  /* 0x00000014141a7220 */ /* 0x000fe20000400000 */
[C---:B-1----:R-:W-:Y:S01]  /*0650*/  FADD R0, R3.reuse, R16 ;  /* 0x0000001003007221 */ /* 0x042fe20000000000 */
[----:B------:R-:W-:Y:S02]  /*0660*/  FSETP.NEU.AND P2, PT, R3, RZ, PT ;  /* 0x000000ff0300720b */ /* 0x000fe40003f4d000 */
[----:B------:R-:W-:Y:S01]  /*0670*/  FMUL R26, R13, R26 ;  /* 0x0000001a0d1a7220 */ /* 0x000fe20000400000 */
[----:B------:R-:W-:Y:S01]  /*0680*/  FADD R13, R18, -R11 ;  /* 0x8000000b120d7221 */ /* 0x000fe20000000000 */
[----:B------:R-:W-:Y:S01]  /*0690*/  FSETP.GEU.AND P3, PT, |R0|, 1.175494350822287508e-38, PT ;  /* 0x008000000000780b */ /* 0x000fe20003f6e200 */
[----:B------:R-:W1:Y:S01]  /*06a0*/  SHFL.BFLY PT, R11, R0, 0x8, 0x1f ;  /* 0x0d001f00000b7f89 */ /* 0x000e6200000e0000 */
[----:B------:R-:W-:Y:S01]  /*06b0*/  FFMA R26, R24, R26, R25 ;  /* 0x0000001a181a7223 */ /* 0x000fe20000000019 */
[----:B------:R-:W-:Y:S01]  /*06c0*/  FMUL R25, R14, R14 ;  /* 0x0000000e0e197220 */ /* 0x000fe20000400000 */
[----:B------:R-:W-:Y:S01]  /*06d0*/  FFMA R13, R2, R13, RZ ;  /* 0x0000000d020d7223 */ /* 0x000fe200000000ff */
[----:B------:R-:W-:Y:S01]  /*06e0*/  FSETP.GT.AND P1, PT, |R0|, 8.50705917302346158658e+37, PT ;  /* 0x7e8000000000780b */ /* 0x000fe20003f24200 */
[----:B------:R-:W-:Y:S01]  /*06f0*/  FADD R26, R15, R26 ;  /* 0x0000001a0f1a7221 */ /* 0x000fe20000000000 */
[----:B------:R-:W-:Y:S01]  /*0700*/  FMUL R25, R10, R25 ;  /* 0x000000190a197220 */ /* 0x000fe20000400000 */
[----:B------:R-:W-:Y:S01]  /*0710*/  FFMA R10, R14, R19, R17 ;  /* 0x000000130e0a7223 */ /* 0x000fe20000000011 */
[----:B------:R-:W-:Y:S01]  /*0720*/  FMUL R15, R0, 0.25 ;  /* 0x3e800000000f7820 */ /* 0x000fe20000400000 */
[----:B------:R-:W-:Y:S01]  /*0730*/  FSEL R21, R21, RZ, P2 ;  /* 0x000000ff15157208 */ /* 0x000fe20001000000 */
[----:B------:R-:W-:Y:S01]  /*0740*/  FFMA R26, R19, R25, R26 ;  /* 0x00000019131a7223 */ /* 0x000fe2000000001a */
[----:B------:R-:W-:Y:S01]  /*0750*/  FADD R23, R23, -R10 ;  /* 0x8000000a17177221 */ /* 0x000fe20000000000 */
[----:B------:R-:W-:-:S02]  /*0760*/  FSEL R13, R13, RZ, P0 ;  /* 0x000000ff0d0d7208 */ /* 0x000fc40000000000 */
[----:B------:R-:W-:Y:S01]  /*0770*/  FSEL R14, R15, R0, P1 ;  /* 0x000000000f0e7208 */ /* 0x000fe20000800000 */
[C---:B------:R-:W-:Y:S01]  /*0780*/  FFMA R10, R23.reuse, R21, R10 ;  /* 0x00000015170a7223 */ /* 0x040fe2000000000a */
[----:B------:R-:W-:Y:S01]  /*0790*/  FMUL R15, R23, R23 ;  /* 0x00000017170f7220 */ /* 0x000fe20000400000 */
[----:B------:R-:W-:Y:S01]  /*07a0*/  FADD R26, R13, R26 ;  /* 0x0000001a0d1a7221 */ /* 0x000fe20000000000 */
[----:B------:R-:W-:Y:S01]  /*07b0*/  @P1 FMUL R16, R16, 0.25 ;  /* 0x3e80000010101820 */ /* 0x000fe20000400000 */
[----:B------:R-:W-:Y:S01]  /*07c0*/  @!P3 FMUL R14, R14, 16777216 ;  /* 0x4b8000000e0eb820 */ /* 0x000fe20000400000 */
[----:B------:R-:W2:Y:S01]  /*07d0*/  SHFL.BFLY PT, R13, R10, 0x10, 0x1f ;  /* 0x0e001f000a0d7f89 */ /* 0x000ea200000e0000 */
[----:B------:R-:W-:Y:S01]  /*07e0*/  FMUL R15, R12, R15 ;  /* 0x0000000f0c0f7220 */ /* 0x000fe20000400000 */
[----:B------:R-:W-:Y:S01]  /*07f0*/  @!P3 FMUL R16, R16, 16777216 ;  /* 0x4b8000001010b820 */ /* 0x000fe20000400000 */
[----:B------:R-:W3:Y:S01]  /*0800*/  MUFU.RCP R17, R14 ;  /* 0x0000000e00117308 */ /* 0x000ee20000001000 */
[C---:B-1----:R-:W-:Y:S01]  /*0810*/  FADD R2, R0.reuse, R11 ;  /* 0x0000000b00027221 */ /* 0x042fe20000000000 */
[----:B------:R-:W-:Y:S01]  /*0820*/  FFMA R15, R21, R15, R26 ;  /* 0x0000000f150f7223 */ /* 0x000fe2000000001a */
[----:B------:R-:W-:-:S02]  /*0830*/  FSETP.NEU.AND P1, PT, R0, RZ, PT ;  /* 0x000000ff0000720b */ /* 0x000fc40003f2d000 */
[C---:B------:R-:W-:Y:S01]  /*0840*/  FMUL R19, R2.reuse, 0.25 ;  /* 0x3e80000002137820 */ /* 0x040fe20000400000 */
[C---:B------:R-:W-:Y:S01]  /*0850*/  FSETP.GEU.AND P2, PT, |R2|.reuse, 1.175494350822287508e-38, PT ;  /* 0x008000000200780b */ /* 0x040fe20003f4e200 */
[----:B------:R-:W1:Y:S01]  /*0860*/  SHFL.BFLY PT, R12, R15, 0x10, 0x1f ;  /* 0x0e001f000f0c7f89 */ /* 0x000e6200000e0000 */
[----:B------:R-:W-:-:S04]  /*0870*/  FSETP.GT.AND P0, PT, |R2|, 8.50705917302346158658e+37, PT ;  /* 0x7e8000000200780b */ /* 0x000fc80003f04200 */
[----:B------:R-:W-:Y:S01]  /*0880*/  FSEL R19, R19, R2, P0 ;  /* 0x0000000213137208 */ /* 0x000fe20000000000 */
[----:B---3--:R-:W-:-:S06]  /*0890*/  FMUL R17, R17, R16 ;  /* 0x0000001011117220 */ /* 0x008fcc0000400000 */
[----:B------:R-:W-:Y:S01]  /*08a0*/  @!P2 FMUL R19, R19, 16777216 ;  /* 0x4b8000001313a820 */ /* 0x000fe20000400000 */
[----:B------:R-:W-:Y:S01]  /*08b0*/  FSEL R16, R17, RZ, P1 ;  /* 0x000000ff11107208 */ /* 0x000fe20000800000 */
[----:B--2---:R-:W-:Y:S01]  /*08c0*/  FADD R17, -R10, R13 ;  /* 0x0000000d0a117221 */ /* 0x004fe20000000100 */
[----:B------:R-:W-:Y:S01]  /*08d0*/  @P0 FMUL R11, R11, 0.25 ;  /* 0x3e8000000b0b0820 */ /* 0x000fe20000400000 */
[----:B------:R-:W2:Y:S01]  /*08e0*/  SHFL.BFLY PT, R13, R2, 0x4, 0x1f ;  /* 0x0c801f00020d7f89 */ /* 0x000ea200000e0000 */
[----:B------:R-:W-:Y:S01]  /*08f0*/  FSETP.NEU.AND P1, PT, R2, RZ, PT ;  /* 0x000000ff0200720b */ /* 0x000fe20003f2d000 */
[C---:B------:R-:W-:Y:S01]  /*0900*/  FMUL R14, R17.reuse, R17 ;  /* 0x00000011110e7220 */ /* 0x040fe20000400000 */
[----:B------:R-:W-:Y:S01]  /*0910*/  FFMA R10, R17, R16, R10 ;  /* 0x00000010110a7223 */ /* 0x000fe2000000000a */
[----:B------:R-:W-:Y:S02]  /*0920*/  @!P2 FMUL R11, R11, 16777216 ;  /* 0x4b8000000b0ba820 */ /* 0x000fe40000400000 */
[----:B------:R-:W-:Y:S01]  /*0930*/  FMUL R14, R3, R14 ;  /* 0x0000000e030e7220 */ /* 0x000fe20000400000 */
[----:B-1----:R-:W-:Y:S01]  /*0940*/  FADD R15, R15, R12 ;  /* 0x0000000c0f0f7221 */ /* 0x002fe20000000000 */
[----:B------:R-:W1:Y:S01]  /*0950*/  SHFL.BFLY PT, R17, R10, 0x8, 0x1f ;  /* 0x0d001f000a117f89 */ /* 0x000e6200000e0000 */
[----:B------:R-:W3:Y:S02]  /*0960*/  MUFU.RCP R12, R19 ;  /* 0x00000013000c7308 */ /* 0x000ee40000001000 */
[----:B------:R-:W-:-:S05]  /*0970*/  FFMA R14, R16, R14, R15 ;  /* 0x0000000e100e7223 */ /* 0x000fca000000000f */
[----:B------:R-:W4:Y:S01]  /*0980*/  SHFL.BFLY PT, R15, R14, 0x8, 0x1f ;  /* 0x0d001f000e0f7f89 */ /* 0x000f2200000e0000 */
[----:B--2---:R-:W-:Y:S01]  /*0990*/  FADD R3, R2, R13 ;  /* 0x0000000d02037221 */ /* 0x004fe20000000000 */
[----:B---3--:R-:W-:-:S03]  /*09a0*/  FMUL R12, R12, R11 ;  /* 0x0000000b0c0c7220 */ /* 0x008fc60000400000 */
[C---:B------:R-:W-:Y:S01]  /*09b0*/  FMUL R16, R3.reuse, 0.25 ;  /* 0x3e80000003107820 */ /* 0x040fe20000400000 */
[C---:B------:R-:W-:Y:S02]  /*09c0*/  FSETP.GEU.AND P2, PT, |R3|.reuse, 1.175494350822287508e-38, PT ;  /* 0x008000000300780b */ /* 0x040fe40003f4e200 */
[----:B------:R-:W-:Y:S02]  /*09d0*/  FSETP.GT.AND P0, PT, |R3|, 8.50705917302346158658e+37, PT ;  /* 0x7e8000000300780b */ /* 0x000fe40003f04200 */
[----:B------:R-:W-:Y:S01]  /*09e0*/  FSEL R11, R12, RZ, P1 ;  /* 0x000000ff0c0b7208 */ /* 0x000fe20000800000 */
[----:B-1----:R-:W-:Y:S01]  /*09f0*/  FADD R17, -R10, R17 ;  /* 0x000000110a117221 */ /* 0x002fe20000000100 */
[----:B------:R-:W1:Y:S01]  /*0a00*/  SHFL.BFLY PT, R12, R3, 0x2, 0x1f ;  /* 0x0c401f00030c7f89 */ /* 0x000e6200000e0000 */
[----:B------:R-:W-:Y:S02]  /*0a10*/  FSEL R16, R16, R3, P0 ;  /* 0x0000000310107208 */ /* 0x000fe40000000000 */
[C---:B------:R-:W-:Y:S01]  /*0a20*/  FMUL R19, R17.reuse, R17 ;  /* 0x0000001111137220 */ /* 0x040fe20000400000 */
[----:B------:R-:W-:Y:S01]  /*0a30*/  FFMA R10, R17, R11, R10 ;  /* 0x0000000b110a7223 */ /* 0x000fe2000000000a */
[----:B----4-:R-:W-:-:S02]  /*0a40*/  FADD R14, R14, R15 ;  /* 0x0000000f0e0e7221 */ /* 0x010fc40000000000 */
[----:B------:R-:W-:Y:S01]  /*0a50*/  @!P2 FMUL R16, R16, 16777216 ;  /* 0x4b8000001010a820 */ /* 0x000fe20000400000 */
[----:B------:R-:W-:Y:S01]  /*0a60*/  FMUL R19, R0, R19 ;  /* 0x0000001300137220 */ /* 0x000fe20000400000 */
[----:B------:R-:W2:Y:S01]  /*0a70*/  SHFL.BFLY PT, R15, R10, 0x4, 0x1f ;  /* 0x0c801f000a0f7f89 */ /* 0x000ea200000e0000 */
[----:B------:R-:W-:Y:S01]  /*0a80*/  @P0 FMUL R13, R13, 0.25 ;  /* 0x3e8000000d0d0820 */ /* 0x000fe20000400000 */
[----:B------:R-:W-:Y:S01]  /*0a90*/  FSETP.NEU.AND P0, PT, R3, RZ, PT ;  /* 0x000000ff0300720b */ /* 0x000fe20003f0d000 */
[----:B------:R-:W-:Y:S01]  /*0aa0*/  FFMA R14, R11, R19, R14 ;  /* 0x000000130b0e7223 */ /* 0x000fe2000000000e */
[----:B------:R-:W3:Y:S01]  /*0ab0*/  MUFU.RCP R16, R16 ;  /* 0x0000001000107308 */ /* 0x000ee20000001000 */
[----:B------:R-:W-:Y:S01]  /*0ac0*/  @!P2 FMUL R13, R13, 16777216 ;  /* 0x4b8000000d0da820 */ /* 0x000fe20000400000 */
[----:B------:R-:W-:Y:S02]  /*0ad0*/  ISETP.GE.AND P2, PT, R22, 0x10, PT ;  /* 0x000000101600780c */ /* 0x000fe40003f46270 */
[----:B------:R-:W4:Y:S01]  /*0ae0*/  SHFL.BFLY PT, R17, R14, 0x4, 0x1f ;  /* 0x0c801f000e117f89 */ /* 0x000f2200000e0000 */
[----:B-1----:R-:W-:Y:S01]  /*0af0*/  FADD R0, R3, R12 ;  /* 0x0000000c03007221 */ /* 0x002fe20000000000 */
[----:B---3--:R-:W-:-:S04]  /*0b00*/  FMUL R13, R16, R13 ;  /* 0x0000000d100d7220 */ /* 0x008fc80000400000 */
[C---:B------:R-:W-:Y:S01]  /*0b10*/  FSETP.GEU.AND P1, PT, |R0|.reuse, 1.175494350822287508e-38, PT ;  /* 0x008000000000780b */ /* 0x040fe20003f2e200 */
[----:B------:R-:W-:Y:S01]  /*0b20*/  FMUL R21, R0, 0.25 ;  /* 0x3e80000000157820 */ /* 0x000fe20000400000 */
[----:B------:R-:W1:Y:S01]  /*0b30*/  SHFL.BFLY PT, R11, R0, 0x1, 0x1f ;  /* 0x0c201f00000b7f89 */ /* 0x000e6200000e0000 */
[----:B------:R-:W-:Y:S01]  /*0b40*/  FSEL R13, R13, RZ, P0 ;  /* 0x000000ff0d0d7208 */ /* 0x000fe20000000000 */
[----:B--2---:R-:W-:Y:S01]  /*0b50*/  FADD R15, -R10, R15 ;  /* 0x0000000f0a0f7221 */ /* 0x004fe20000000100 */
[----:B------:R-:W-:-:S03]  /*0b60*/  FSETP.GT.AND P0, PT, |R0|, 8.50705917302346158658e+37, PT ;  /* 0x7e8000000000780b */ /* 0x000fc60003f04200 */
[----:B------:R-:W-:Y:S01]  /*0b70*/  FMUL R19, R15, R15 ;  /* 0x0000000f0f137220 */ /* 0x000fe20000400000 */
[----:B------:R-:W-:Y:S01]  /*0b80*/  FSEL R21, R21, R0, P0 ;  /* 0x0000000015157208 */ /* 0x000fe20000000000 */
[----:B------:R-:W-:Y:S01]  /*0b90*/  FFMA R10, R15, R13, R10 ;  /* 0x0000000d0f0a7223 */ /* 0x000fe2000000000a */
[----:B----4-:R-:W-:Y:S01]  /*0ba0*/  FADD R14, R14, R17 ;  /* 0x000000110e0e7221 */ /* 0x010fe20000000000 */
[----:B------:R-:W-:Y:S02]  /*0bb0*/  FMUL R19, R2, R19 ;  /* 0x0000001302137220 */ /* 0x000fe40000400000 */
[----:B------:R-:W-:Y:S01]  /*0bc0*/  @!P1 FMUL R21, R21, 16777216 ;  /* 0x4b80000015159820 */ /* 0x000fe20000400000 */
[----:B------:R-:W2:Y:S01]  /*0bd0*/  SHFL.BFLY PT, R15, R10, 0x2, 0x1f ;  /* 0x0c401f000a0f7f89 */ /* 0x000ea200000e0000 */
[----:B------:R-:W-:Y:S02]  /*0be0*/  FFMA R14, R13, R19, R14 ;  /* 0x000000130d0e7223 */ /* 0x000fe4000000000e */
[----:B------:R-:W-:Y:S01]  /*0bf0*/  @P0 FMUL R12, R12, 0.25 ;  /* 0x3e8000000c0c0820 */ /* 0x000fe20000400000 */
[----:B------:R-:W-:Y:S01]  /*0c00*/  FSETP.NEU.AND P0, PT, R0, RZ, PT ;  /* 0x000000ff0000720b */ /* 0x000fe20003f0d000 */
[----:B------:R-:W3:Y:S01]  /*0c10*/  MUFU.RCP R21, R21 ;  /* 0x0000001500157308 */ /* 0x000ee20000001000 */
[----:B------:R-:W4:Y:S01]  /*0c20*/  SHFL.BFLY PT, R13, R14, 0x2, 0x1f ;  /* 0x0c401f000e0d7f89 */ /* 0x000f2200000e0000 */
[----:B------:R-:W-:Y:S01]  /*0c30*/  @!P1 FMUL R12, R12, 16777216 ;  /* 0x4b8000000c0c9820 */ /* 0x000fe20000400000 */
[----:B-1----:R-:W-:-:S04]  /*0c40*/  FADD R2, R0, R11 ;  /* 0x0000000b00027221 */ /* 0x002fc80000000000 */
[C---:B------:R-:W-:Y:S01]  /*0c50*/  FMUL R17, R2.reuse, 0.25 ;  /* 0x3e80000002117820 */ /* 0x040fe20000400000 */
[----:B------:R-:W-:Y:S01]  /*0c60*/  FSETP.GEU.AND P1, PT, |R2|, 1.175494350822287508e-38, PT ;  /* 0x008000000200780b */ /* 0x000fe20003f2e200 */
[----:B---3--:R-:W-:Y:S01]  /*0c70*/  FMUL R12, R21, R12 ;  /* 0x0000000c150c7220 */ /* 0x008fe20000400000 */
[----:B--2---:R-:W-:-:S04]  /*0c80*/  FADD R15, -R10, R15 ;  /* 0x0000000f0a0f7221 */ /* 0x004fc80000000100 */
[----:B------:R-:W-:Y:S02]  /*0c90*/  FSEL R12, R12, RZ, P0 ;  /* 0x000000ff0c0c7208 */ /* 0x000fe40000000000 */
[----:B------:R-:W-:Y:S01]  /*0ca0*/  FSETP.GT.AND P0, PT, |R2|, 8.50705917302346158658e+37, PT ;  /* 0x7e8000000200780b */ /* 0x000fe20003f04200 */
[C---:B------:R-:W-:Y:S02]  /*0cb0*/  FMUL R16, R15.reuse, R15 ;  /* 0x0000000f0f107220 */ /* 0x040fe40000400000 */
[----:B------:R-:W-:Y:S01]  /*0cc0*/  FFMA R10, R15, R12, R10 ;  /* 0x0000000c0f0a7223 */ /* 0x000fe2000000000a */
[----:B----4-:R-:W-:Y:S01]  /*0cd0*/  FADD R13, R14, R13 ;  /* 0x0000000d0e0d7221 */ /* 0x010fe20000000000 */
[----:B------:R-:W-:Y:S01]  /*0ce0*/  FMUL R16, R3, R16 ;  /* 0x0000001003107220 */ /* 0x000fe20000400000 */
[----:B------:R-:W-:Y:S02]  /*0cf0*/  FSEL R17, R17, R2, P0 ;  /* 0x0000000211117208 */ /* 0x000fe40000000000 */
[----:B------:R-:W1:Y:S01]  /*0d00*/  SHFL.BFLY PT, R3, R10, 0x1, 0x1f ;  /* 0x0c201f000a037f89 */ /* 0x000e6200000e0000 */
[----:B------:R-:W-:Y:S01]  /*0d10*/  FFMA R13, R12, R16, R13 ;  /* 0x000000100c0d7223 */ /* 0x000fe2000000000d */
[----:B------:R-:W-:Y:S01]  /*0d20*/  SHF.R.U32.HI R15, RZ, 0x3, R22 ;  /* 0x00000003ff0f7819 */ /* 0x000fe20000011616 */
[----:B------:R-:W-:-:S02]  /*0d30*/  @!P1 FMUL R17, R17, 16777216 ;  /* 0x4b80000011119820 */ /* 0x000fc40000400000 */
[----:B------:R-:W-:Y:S01]  /*0d40*/  @P0 FMUL R11, R11, 0.25 ;  /* 0x3e8000000b0b0820 */ /* 0x000fe20000400000 */
[----:B------:R-:W2:Y:S01]  /*0d50*/  SHFL.BFLY PT, R12, R13, 0x1, 0x1f ;  /* 0x0c201f000d0c7f89 */ /* 0x000ea200000e0000 */
[----:B------:R-:W3:Y:S01]  /*0d60*/  MUFU.RCP R14, R17 ;  /* 0x00000011000e7308 */ /* 0x000ee20000001000 */
[----:B------:R-:W-:Y:S01]  /*0d70*/  FSETP.NEU.AND P0, PT, R2, RZ, PT ;  /* 0x000000ff0200720b */ /* 0x000fe20003f0d000 */
[----:B------:R-:W-:Y:S01]  /*0d80*/  @!P1 FMUL R11, R11, 16777216 ;  /* 0x4b8000000b0b9820 */ /* 0x000fe20000400000 */
[----:B------:R-:W-:Y:S02]  /*0d90*/  LOP3.LUT P1, RZ, R22, 0x1f, RZ, 0xc0, !PT ;  /* 0x0000001f16ff7812 */ /* 0x000fe4000782c0ff */
[----:B------:R-:W-:Y:S01]  /*0da0*/  LOP3.LUT R15, R15, 0x3c, RZ, 0xc0, !PT ;  /* 0x0000003c0f0f7812 */ /* 0x000fe200078ec0ff */
[----:B---3--:R-:W-:-:S10]  /*0db0*/  FMUL R14, R14, R11 ;  /* 0x0000000b0e0e7220 */ /* 0x008fd40000400000 */
[----:B------:R-:W-:Y:S01]  /*0dc0*/  @!P1 STS [R15+UR4+0x80], R2 ;  /* 0x000080020f009988 */ /* 0x000fe20008000804 */
[----:B-1----:R-:W-:Y:S01]  /*0dd0*/  FADD R3, -R10, R3 ;  /* 0x000000030a037221 */ /* 0x002fe20000000100 */
[----:B------:R-:W-:-:S03]  /*0de0*/  FSEL R14, R14, RZ, P0 ;  /* 0x000000ff0e0e7208 */ /* 0x000fc60000000000 */
[----:B------:R-:W-:Y:S01]  /*0df0*/  FMUL R11, R3, R3 ;  /* 0x00000003030b7220 */ /* 0x000fe20000400000 */
[----:B--2---:R-:W-:-:S03]  /*0e00*/  FADD R13, R13, R12 ;  /* 0x0000000c0d0d7221 */ /* 0x004fc60000000000 */
[----:B------:R-:W-:Y:S01]  /*0e10*/  FMUL R11, R0, R11 ;  /* 0x0000000b000b7220 */ /* 0x000fe20000400000 */
[----:B------:R-:W-:-:S03]  /*0e20*/  FFMA R10, R3, R14, R10 ;  /* 0x0000000e030a7223 */ /* 0x000fc6000000000a */
[----:B------:R-:W-:Y:S02]  /*0e30*/  FFMA R14, R14, R11, R13 ;  /* 0x0000000b0e0e7223 */ /* 0x000fe4000000000d */
[----:B------:R-:W-:Y:S04]  /*0e40*/  @!P1 STS [R15+UR4], R10 ;  /* 0x0000000a0f009988 */ /* 0x000fe80008000804 */
[----:B------:R-:W-:Y:S01]  /*0e50*/  @!P1 STS [R15+UR4+0x40], R14 ;  /* 0x0000400e0f009988 */ /* 0x000fe20008000804 */
[----:B------:R-:W-:Y:S06]  /*0e60*/  BAR.SYNC.DEFER_BLOCKING 0x0 ;  /* 0x0000000000007b1d */ /* 0x000fec0000010000 */
[----:B------:R-:W1:Y:S04]  /*0e70*/  @!P2 LDS R8, [R5+UR4+0x80] ;  /* 0x000080040508a984 */ /* 0x000e680008000800 */
[----:B------:R-:W2:Y:S04]  /*0e80*/  @!P2 LDS R9, [R5+UR4] ;  /* 0x000000040509a984 */ /* 0x000ea80008000800 */
[----:B------:R-:W3:Y:S04]  /*0e90*/  @!P2 LDS R7, [R5+UR4+0x40] ;  /* 0x000040040507a984 */ /* 0x000ee80008000800 */
[----:B-1----:R-:W1:Y:S04]  /*0ea0*/  SHFL.BFLY PT, R11, R8, 0x8, 0x1f ;  /* 0x0d001f00080b7f89 */ /* 0x002e6800000e0000 */
[----:B--2---:R-:W2:Y:S04]  /*0eb0*/  SHFL.BFLY PT, R10, R9, 0x8, 0x1f ;  /* 0x0d001f00090a7f89 */ /* 0x004ea800000e0000 */
[----:B---3--:R-:W3:Y:S01]  /*0ec0*/  SHFL.BFLY PT, R12, R7, 0x8, 0x1f ;  /* 0x0d001f00070c7f89 */ /* 0x008ee200000e0000 */
[----:B-1----:R-:W-:-:S04]  /*0ed0*/  FADD R3, R8, R11 ;  /* 0x0000000b08037221 */ /* 0x002fc80000000000 */
[C---:B------:R-:W-:Y:S01]  /*0ee0*/  FMUL R0, R3.reuse, 0.25 ;  /* 0x3e80000003007820 */ /* 0x040fe20000400000 */
[C---:B------:R-:W-:Y:S01]  /*0ef0*/  FSETP.GEU.AND P1, PT, |R3|.reuse, 1.175494350822287508e-38, PT ;  /* 0x008000000300780b */ /* 0x040fe20003f2e200 */
[----:B------:R-:W1:Y:S01]  /*0f00*/  SHFL.BFLY PT, R2, R3, 0x4, 0x1f ;  /* 0x0c801f0003027f89 */ /* 0x000e6200000e0000 */
[----:B------:R-:W-:Y:S01]  /*0f10*/  FSETP.GT.AND P0, PT, |R3|, 8.50705917302346158658e+37, PT ;  /* 0x7e8000000300780b */ /* 0x000fe20003f04200 */
[----:B--2---:R-:W-:Y:S01]  /*0f20*/  FADD R10, -R9, R10 ;  /* 0x0000000a090a7221 */ /* 0x004fe20000000100 */
[----:B---3--:R-:W-:Y:S02]  /*0f30*/  FADD R7, R7, R12 ;  /* 0x0000000c07077221 */ /* 0x008fe40000000000 */
[----:B------:R-:W-:-:S07]  /*0f40*/  FSEL R13, R0, R3, P0 ;  /* 0x00000003000d7208 */ /* 0x000fce0000000000 */
[----:B------:R-:W-:Y:S02]  /*0f50*/  @!P1 FMUL R13, R13, 16777216 ;  /* 0x4b8000000d0d9820 */ /* 0x000fe40000400000 */
[----:B------:R-:W-:Y:S02]  /*0f60*/  @P0 FMUL R11, R11, 0.25 ;  /* 0x3e8000000b0b0820 */ /* 0x000fe40000400000 */
[----:B------:R2:W3:Y:S02]  /*0f70*/  MUFU.RCP R14, R13 ;  /* 0x0000000d000e7308 */ /* 0x0004e40000001000 */
[----:B------:R-:W-:Y:S01]  /*0f80*/  @!P1 FMUL R11, R11, 16777216 ;  /* 0x4b8000000b0b9820 */ /* 0x000fe20000400000 */
[C---:B------:R-:W-:Y:S01]  /*0f90*/  FSETP.NEU.AND P1, PT, R3.reuse, RZ, PT ;  /* 0x000000ff0300720b */ /* 0x040fe20003f2d000 */
[----:B-1----:R-:W-:Y:S01]  /*0fa0*/  FADD R0, R3, R2 ;  /* 0x0000000203007221 */ /* 0x002fe20000000000 */
[----:B--2---:R-:W-:-:S03]  /*0fb0*/  FMUL R13, R10, R10 ;  /* 0x0000000a0a0d7220 */ /* 0x004fc60000400000 */
[C---:B------:R-:W-:Y:S01]  /*0fc0*/  FMUL R15, R0.reuse, 0.25 ;  /* 0x3e800000000f7820 */ /* 0x040fe20000400000 */
[----:B------:R-:W-:Y:S01]  /*0fd0*/  FSETP.GEU.AND P2, PT, |R0|, 1.175494350822287508e-38, PT ;  /* 0x008000000000780b */ /* 0x000fe20003f4e200 */
[----:B------:R-:W-:Y:S01]  /*0fe0*/  FMUL R13, R8, R13 ;  /* 0x0000000d080d7220 */ /* 0x000fe20000400000 */
[----:B---3--:R-:W-:Y:S01]  /*0ff0*/  FMUL R14, R14, R11 ;  /* 0x0000000b0e0e7220 */ /* 0x008fe20000400000 */
[----:B------:R-:W-:Y:S01]  /*1000*/  FSETP.GT.AND P0, PT, |R0|, 8.50705917302346158658e+37, PT ;  /* 0x7e8000000000780b */ /* 0x000fe20003f04200 */
[----:B------:R-:W1:Y:S03]  /*1010*/  SHFL.BFLY PT, R11, R0, 0x2, 0x1f ;  /* 0x0c401f00000b7f89 */ /* 0x000e6600000e0000 */
[----:B------:R-:W-:Y:S02]  /*1020*/  FSEL R14, R14, RZ, P1 ;  /* 0x000000ff0e0e7208 */ /* 0x000fe40000800000 */
[----:B------:R-:W-:-:S02]  /*1030*/  FSEL R15, R15, R0, P0 ;  /* 0x000000000f0f7208 */ /* 0x000fc40000000000 */
[----:B------:R-:W-:Y:S01]  /*1040*/  FSETP.NEU.AND P1, PT, R0, RZ, PT ;  /* 0x000000ff0000720b */ /* 0x000fe20003f2d000 */
[----:B------:R-:W-:Y:S01]  /*1050*/  FFMA R9, R10, R14, R9 ;  /* 0x0000000e0a097223 */ /* 0x000fe20000000009 */
[----:B------:R-:W-:Y:S01]  /*1060*/  FFMA R13, R14, R13, R7 ;  /* 0x0000000d0e0d7223 */ /* 0x000fe20000000007 */
[----:B------:R-:W-:Y:S02]  /*1070*/  @!P2 FMUL R15, R15, 16777216 ;  /* 0x4b8000000f0fa820 */ /* 0x000fe40000400000 */
[----:B------:R-:W-:Y:S01]  /*1080*/  @P0 FMUL R2, R2, 0.25 ;  /* 0x3e80000002020820 */ /* 0x000fe20000400000 */
[----:B------:R-:W2:Y:S03]  /*1090*/  SHFL.BFLY PT, R8, R9, 0x4, 0x1f ;  /* 0x0c801f0009087f89 */ /* 0x000ea600000e0000 */
[----:B------:R-:W3:Y:S01]  /*10a0*/  MUFU.RCP R15, R15 ;  /* 0x0000000f000f7308 */ /* 0x000ee20000001000 */
[----:B------:R-:W4:Y:S01]  /*10b0*/  SHFL.BFLY PT, R10, R13, 0x4, 0x1f ;  /* 0x0c801f000d0a7f89 */ /* 0x000f2200000e0000 */
[----:B------:R-:W-:Y:S01]  /*10c0*/  @!P2 FMUL R2, R2, 16777216 ;  /* 0x4b8000000202a820 */ /* 0x000fe20000400000 */
[----:B-1----:R-:W-:-:S04]  /*10d0*/  FADD R7, R0, R11 ;  /* 0x0000000b00077221 */ /* 0x002fc80000000000 */
[C---:B------:R-:W-:Y:S01]  /*10e0*/  FMUL R14, R7.reuse, 0.25 ;  /* 0x3e800000070e7820 */ /* 0x040fe20000400000 */
[----:B------:R-:W-:Y:S01]  /*10f0*/  FSETP.GEU.AND P2, PT, |R7|, 1.175494350822287508e-38, PT ;  /* 0x008000000700780b */ /* 0x000fe20003f4e200 */
[----:B---3--:R-:W-:Y:S01]  /*1100*/  FMUL R2, R15, R2 ;  /* 0x000000020f027220 */ /* 0x008fe20000400000 */
[----:B------:R-:W-:-:S04]  /*1110*/  FSETP.GT.AND P0, PT, |R7|, 8.50705917302346158658e+37, PT ;  /* 0x7e8000000700780b */ /* 0x000fc80003f04200 */
[----:B------:R-:W-:Y:S01]  /*1120*/  FSEL R12, R2, RZ, P1 ;  /* 0x000000ff020c7208 */ /* 0x000fe20000800000 */
[----:B--2---:R-:W-:Y:S01]  /*1130*/  FADD R8, -R9, R8 ;  /* 0x0000000809087221 */ /* 0x004fe20000000100 */
[----:B------:R-:W-:-:S03]  /*1140*/  FSEL R14, R14, R7, P0 ;  /* 0x000000070e0e7208 */ /* 0x000fc60000000000 */
[C---:B------:R-:W-:Y:S01]  /*1150*/  FMUL R2, R8.reuse, R8 ;  /* 0x0000000808027220 */ /* 0x040fe20000400000 */
[----:B------:R-:W-:Y:S01]  /*1160*/  FFMA R9, R8, R12, R9 ;  /* 0x0000000c08097223 */ /* 0x000fe20000000009 */
[----:B----4-:R-:W-:Y:S01]  /*1170*/  FADD R13, R13, R10 ;  /* 0x0000000a0d0d7221 */ /* 0x010fe20000000000 */
[----:B------:R-:W-:Y:S01]  /*1180*/  @!P2 FMUL R14, R14, 16777216 ;  /* 0x4b8000000e0ea820 */ /* 0x000fe20000400000 */
[----:B------:R-:W-:Y:S01]  /*1190*/  FMUL R3, R3, R2 ;  /* 0x0000000203037220 */ /* 0x000fe20000400000 */
[----:B------:R-:W-:Y:S01]  /*11a0*/  @P0 FMUL R11, R11, 0.25 ;  /* 0x3e8000000b0b0820 */ /* 0x000fe20000400000 */
[----:B------:R-:W1:Y:S01]  /*11b0*/  SHFL.BFLY PT, R2, R7, 0x1, 0x1f ;  /* 0x0c201f0007027f89 */ /* 0x000e6200000e0000 */
[----:B------:R-:W-:Y:S01]  /*11c0*/  FSETP.NEU.AND P0, PT, R7, RZ, PT ;  /* 0x000000ff0700720b */ /* 0x000fe20003f0d000 */
[----:B------:R-:W-:Y:S01]  /*11d0*/  FFMA R3, R12, R3, R13 ;  /* 0x000000030c037223 */ /* 0x000fe2000000000d */
[----:B------:R-:W2:Y:S01]  /*11e0*/  MUFU.RCP R14, R14 ;  /* 0x0000000e000e7308 */ /* 0x000ea20000001000 */
[----:B------:R-:W3:Y:S01]  /*11f0*/  SHFL.BFLY PT, R10, R9, 0x2, 0x1f ;  /* 0x0c401f00090a7f89 */ /* 0x000ee200000e0000 */
[----:B------:R-:W-:-:S03]  /*1200*/  @!P2 FMUL R11, R11, 16777216 ;  /* 0x4b8000000b0ba820 */ /* 0x000fc60000400000 */
[----:B------:R-:W4:Y:S01]  /*1210*/  SHFL.BFLY PT, R12, R3, 0x2, 0x1f ;  /* 0x0c401f00030c7f89 */ /* 0x000f2200000e0000 */
[----:B--2---:R-:W-:-:S05]  /*1220*/  FMUL R11, R14, R11 ;  /* 0x0000000b0e0b7220 */ /* 0x004fca0000400000 */
[----:B------:R-:W-:Y:S01]  /*1230*/  FSEL R11, R11, RZ, P0 ;  /* 0x000000ff0b0b7208 */ /* 0x000fe20000000000 */
[----:B-1----:R-:W-:Y:S01]  /*1240*/  FADD R8, R7, R2 ;  /* 0x0000000207087221 */ /* 0x002fe20000000000 */
[----:B---3--:R-:W-:-:S04]  /*1250*/  FADD R10, -R9, R10 ;  /* 0x0000000a090a7221 */ /* 0x008fc80000000100 */
[C---:B------:R-:W-:Y:S02]  /*1260*/  FSETP.GEU.AND P1, PT, |R8|.reuse, 1.175494350822287508e-38, PT ;  /* 0x008000000800780b */ /* 0x040fe40003f2e200 */
[----:B------:R-:W-:Y:S01]  /*1270*/  FSETP.GT.AND P0, PT, |R8|, 8.50705917302346158658e+37, PT ;  /* 0x7e8000000800780b */ /* 0x000fe20003f04200 */
[C---:B------:R-:W-:Y:S01]  /*1280*/  FFMA R9, R10.reuse, R11, R9 ;  /* 0x0000000b0a097223 */ /* 0x040fe20000000009 */
[----:B------:R-:W-:Y:S01]  /*1290*/  FMUL R13, R10, R10 ;  /* 0x0000000a0a0d7220 */ /* 0x000fe20000400000 */
[----:B----4-:R-:W-:Y:S01]  /*12a0*/  FADD R12, R3, R12 ;  /* 0x0000000c030c7221 */ /* 0x010fe20000000000 */
[----:B------:R-:W-:Y:S02]  /*12b0*/  FMUL R3, R8, 0.25 ;  /* 0x3e80000008037820 */ /* 0x000fe40000400000 */
[----:B------:R-:W-:Y:S02]  /*12c0*/  FMUL R13, R0, R13 ;  /* 0x0000000d000d7220 */ /* 0x000fe40000400000 */
[----:B------:R-:W1:Y:S01]  /*12d0*/  SHFL.BFLY PT, R0, R9, 0x1, 0x1f ;  /* 0x0c201f0009007f89 */ /* 0x000e6200000e0000 */
[----:B------:R-:W-:Y:S01]  /*12e0*/  FSEL R10, R3, R8, P0 ;  /* 0x00000008030a7208 */ /* 0x000fe20000000000 */
[----:B------:R-:W-:-:S03]  /*12f0*/  FFMA R12, R11, R13, R12 ;  /* 0x0000000d0b0c7223 */ /* 0x000fc6000000000c */
[----:B------:R-:W-:Y:S01]  /*1300*/  @P0 FMUL R2, R2, 0.25 ;  /* 0x3e80000002020820 */ /* 0x000fe20000400000 */
[----:B------:R-:W-:Y:S01]  /*1310*/  @!P1 FMUL R10, R10, 16777216 ;  /* 0x4b8000000a0a9820 */ /* 0x000fe20000400000 */
[----:B------:R-:W2:Y:S01]  /*1320*/  SHFL.BFLY PT, R3, R12, 0x1, 0x1f ;  /* 0x0c201f000c037f89 */ /* 0x000ea200000e0000 */
[----:B------:R-:W-:Y:S01]  /*1330*/  LOP3.LUT P0, RZ, R22, 0xf, RZ, 0xc0, !PT ;  /* 0x0000000f16ff7812 */ /* 0x000fe2000780c0ff */
[----:B------:R-:W-:Y:S01]  /*1340*/  @!P1 FMUL R2, R2, 16777216 ;  /* 0x4b80000002029820 */ /* 0x000fe20000400000 */
[----:B------:R3:W4:Y:S01]  /*1350*/  MUFU.RCP R11, R10 ;  /* 0x0000000a000b7308 */ /* 0x0007220000001000 */
[----:B------:R-:W-:Y:S02]  /*1360*/  FSETP.NEU.AND P1, PT, R8, RZ, PT ;  /* 0x000000ff0800720b */ /* 0x000fe40003f2d000 */
[----:B------:R-:W-:Y:S01]  /*1370*/  ISETP.LT.AND P0, PT, R22, 0x10, !P0 ;  /* 0x000000101600780c */ /* 0x000fe20004701270 */
[----:B---3--:R-:W-:Y:S01]  /*1380*/  HFMA2.MMA R10, -RZ, RZ, 0.7080078125, -0.052093505859375 ;  /* 0x39aaaaabff0a7435 */ /* 0x008fe200000001ff */
[----:B-1----:R-:W-:Y:S01]  /*1390*/  FADD R0, -R9, R0 ;  /* 0x0000000009007221 */ /* 0x002fe20000000100 */
[----:B----4-:R-:W-:-:S10]  /*13a0*/  FMUL R11, R11, R2 ;  /* 0x000000020b0b7220 */ /* 0x010fd40000400000 */
[----:B------:R-:W-:Y:S01]  /*13b0*/  @P0 STS [R5+UR4+0x80], R8 ;  /* 0x0000800805000988 */ /* 0x000fe20008000804 */
[----:B------:R-:W-:Y:S01]  /*13c0*/  FMUL R2, R0, R0 ;  /* 0x0000000000027220 */ /* 0x000fe20000400000 */
[----:B------:R-:W-:Y:S01]  /*13d0*/  FSEL R11, R11, RZ, P1 ;  /* 0x000000ff0b0b7208 */ /* 0x000fe20000800000 */
[----:B--2---:R-:W-:Y:S02]  /*13e0*/  FADD R12, R12, R3 ;  /* 0x000000030c0c7221 */ /* 0x004fe40000000000 */
[----:B------:R-:W-:Y:S02]  /*13f0*/  FMUL R7, R7, R2 ;  /* 0x0000000207077220 */ /* 0x000fe40000400000 */
[----:B------:R-:W-:Y:S02]  /*1400*/  FFMA R2, R0, R11, R9 ;  /* 0x0000000b00027223 */ /* 0x000fe40000000009 */
[----:B------:R-:W-:-:S03]  /*1410*/  FFMA R12, R11, R7, R12 ;  /* 0x000000070b0c7223 */ /* 0x000fc6000000000c */
[----:B------:R-:W-:Y:S04]  /*1420*/  @P0 STS [R5+UR4], R2 ;  /* 0x0000000205000988 */ /* 0x000fe80008000804 */
[----:B------:R-:W-:Y:S01]  /*1430*/  @P0 STS [R5+UR4+0x40], R12 ;  /* 0x0000400c05000988 */ /* 0x000fe20008000804 */
[----:B------:R-:W-:Y:S06]  /*1440*/  BAR.SYNC.DEFER_BLOCKING 0x0 ;  /* 0x0000000000007b1d */ /* 0x000fec0000010000 */
[----:B------:R-:W1:Y:S04]  /*1450*/  LDS R3, [UR4+0x40] ;  /* 0x00004004ff037984 */ /* 0x000e680008000800 */
[----:B------:R-:W2:Y:S01]  /*1460*/  LDS R0, [UR4] ;  /* 0x00000004ff007984 */ /* 0x000ea20008000800 */
[----:B------:R-:W-:Y:S01]  /*1470*/  ULDC UR4, c[0x0][0x234] ;  /* 0x00008d0000047ab9 */ /* 0x000fe20000000800 */
[----:B-1----:R-:W-:Y:S01]  /*1480*/  FFMA R3, R3, R10, 9.9999999747524270788e-07 ;  /* 0x358637bd03037423 */ /* 0x002fe2000000000a */
[----:B------:R-:W-:-:S03]  /*1490*/  HFMA2.MMA R10, -RZ, RZ, 0, 0 ;  /* 0x00000000ff0a7435 */ /* 0x000fc600000001ff */
[----:B--2---:R1:W3:Y:S08]  /*14a0*/  MUFU.RSQ R7, R3 ;  /* 0x0000000300077308 */ /* 0x0042f00000001400 */
.L_x_0:
[----:B01----:R-:W0:Y:S01]  /*14b0*/  LDC.64 R2, c[0x0][0x218] ;  /* 0x00008600ff027b82 */ /* 0x003e220000000a00 */
[----:B------:R-:W-:Y:S02]  /*14c0*/  LOP3.LUT R13, R10, 0x7fc, R5, 0xf8, !PT ;  /* 0x000007fc0a0d7812 */ /* 0x000fe400078ef805 */
[----:B------:R-:W-:Y:S02]  /*14d0*/  CS2R R14, SRZ ;  /* 0x00000000000e7805 */ /* 0x000fe4000001ff00 */
[----:B------:R-:W-:Y:S02]  /*14e0*/  CS2R R16, SRZ ;  /* 0x0000000000107805 */ /* 0x000fe4000001ff00 */
[C---:B------:R-:W-:Y:S01]  /*14f0*/  ISETP.GE.U32.AND P0, PT, R13.reuse, 0xc00, PT ;  /* 0x00000c000d00780c */ /* 0x040fe20003f06070 */
[----:B------:R-:W1:Y:S08]  /*1500*/  LDC.64 R8, c[0x0][0x220] ;  /* 0x00008800ff087b82 */ /* 0x000e700000000a00 */
[----:B------:R-:W2:Y:S01]  /*1510*/  LDC.64 R18, c[0x0][0x210] ;  /* 0x00008400ff127b82 */ /* 0x000ea20000000a00 */
[----:B0-----:R-:W-:-:S05]  /*1520*/  IMAD.WIDE.U32 R20, R13, 0x2, R2 ;  /* 0x000000020d147825 */ /* 0x001fca00078e0002 */
[----:B------:R-:W4:Y:S01]  /*1530*/  @!P0 LDG.E.EL.64 R14, desc[UR6][R20.64] ;  /* 0x00000006140e8981 */ /* 0x000f22000c2e1b00 */
[----:B-1----:R-:W-:-:S05]  /*1540*/  IMAD.WIDE.U32 R22, R13, 0x2, R8 ;  /* 0x000000020d167825 */ /* 0x002fca00078e0008 */
[----:B------:R-:W5:Y:S01]  /*1550*/  @!P0 LDG.E.EL.64 R16, desc[UR6][R22.64] ;  /* 0x0000000616108981 */ /* 0x000f62000c2e1b00 */
[----:B------:R-:W-:Y:S02]  /*1560*/  CS2R R10, SRZ ;  /* 0x00000000000a7805 */ /* 0x000fe4000001ff00 */
[----:B------:R-:W-:Y:S02]  /*1570*/  CS2R R8, SRZ ;  /* 0x0000000000087805 */ /* 0x000fe4000001ff00 */
[----:B------:R-:W-:Y:S01]  /*1580*/  ISETP.LT.AND P1, PT, R4, UR4, !P0 ;  /* 0x0000000404007c0c */ /* 0x000fe2000c721270 */
[----:B------:R-:W-:Y:S01]  /*1590*/  IMAD R3, R6, 0xc00, R13 ;  /* 0x00000c0006037824 */ /* 0x000fe200078e020d */
[----:B---3--:R0:W3:Y:S03]  /*15a0*/  @!P0 LDG.E.EL.64 R10, desc[UR6][R20.64+0x1800] ;  /* 0x00180006140a8981 */ /* 0x0080e6000c2e1b00 */
[----:B--2---:R-:W-:Y:S01]  /*15b0*/  IMAD.WIDE R18, R3, 0x2, R18 ;  /* 0x0000000203127825 */ /* 0x004fe200078e0212 */
[----:B------:R-:W-:Y:S01]  /*15c0*/  CS2R R2, SRZ ;  /* 0x0000000000027805 */ /* 0x000fe2000001ff00 */
[----:B------:R1:W2:Y:S06]  /*15d0*/  @!P0 LDG.E.EL.64 R8, desc[UR6][R22.64+0x1800] ;  /* 0x0018000616088981 */ /* 0x0002ac000c2e1b00 */
[----:B------:R0:W2:Y:S01]  /*15e0*/  @P1 LDG.E.EF.64 R2, desc[UR6][R18.64] ;  /* 0x0000000612021981 */ /* 0x0000a2000c0e1b00 */
[----:B------:R-:W-:Y:S01]  /*15f0*/  IMAD R13, R4, 0xc00, R13 ;  /* 0x00000c00040d7824 */ /* 0x000fe200078e020d */
[----:B----4-:R-:W-:-:S02]  /*1600*/  SEL R14, R14, RZ, !P0 ;  /* 0x000000ff0e0e7207 */ /* 0x010fc40004000000 */
[----:B------:R-:W-:Y:S02]  /*1610*/  SEL R15, R15, RZ, !P0 ;  /* 0x000000ff0f0f7207 */ /* 0x000fe40004000000 */
[C---:B------:R-:W-:Y:S02]  /*1620*/  PRMT R12, R14.reuse, 0x7632, R12 ;  /* 0x000076320e0c7816 */ /* 0x040fe4000000000c */
[----:B0-----:R-:W-:Y:S02]  /*1630*/  SHF.L.U32 R20, R14, 0x10, RZ ;  /* 0x000000100e147819 */ /* 0x001fe400000006ff */
[----:B-----5:R-:W-:Y:S02]  /*1640*/  SEL R16, R16, RZ, !P0 ;  /* 0x000000ff10107207 */ /* 0x020fe40004000000 */
[----:B------:R-:W-:Y:S02]  /*1650*/  SEL R17, R17, RZ, !P0 ;  /* 0x000000ff11117207 */ /* 0x000fe40004000000 */
[----:B------:R-:W-:-:S02]  /*1660*/  PRMT R14, R15, 0x7632, R14 ;  /* 0x000076320f0e7816 */ /* 0x000fc4000000000e */
[----:B------:R-:W-:Y:S02]  /*1670*/  SHF.L.U32 R21, R15, 0x10, RZ ;  /* 0x000000100f157819 */ /* 0x000fe400000006ff */
[C---:B------:R-:W-:Y:S02]  /*1680*/  PRMT R15, R16.reuse, 0x7632, R15 ;  /* 0x00007632100f7816 */ /* 0x040fe4000000000f */
[----:B-1----:R-:W-:Y:S02]  /*1690*/  SHF.L.U32 R23, R16, 0x10, RZ ;  /* 0x0000001010177819 */ /* 0x002fe400000006ff */
[C---:B------:R-:W-:Y:S02]  /*16a0*/  PRMT R16, R17.reuse, 0x7632, R16 ;  /* 0x0000763211107816 */ /* 0x040fe40000000010 */
[----:B------:R-:W-:Y:S02]  /*16b0*/  SHF.L.U32 R18, R17, 0x10, RZ ;  /* 0x0000001011127819 */ /* 0x000fe400000006ff */
[----:B------:R-:W-:-:S02]  /*16c0*/  SHF.L.U32 R12, R12, 0x10, RZ ;  /* 0x000000100c0c7819 */ /* 0x000fc400000006ff */
[----:B------:R-:W-:Y:S02]  /*16d0*/  SHF.L.U32 R15, R15, 0x10, RZ ;  /* 0x000000100f0f7819 */ /* 0x000fe400000006ff */
[----:B------:R-:W-:Y:S02]  /*16e0*/  SHF.L.U32 R17, R14, 0x10, RZ ;  /* 0x000000100e117819 */ /* 0x000fe400000006ff */
[----:B------:R-:W-:Y:S01]  /*16f0*/  SHF.L.U32 R22, R16, 0x10, RZ ;  /* 0x0000001010167819 */ /* 0x000fe200000006ff */
[----:B------:R-:W-:Y:S01]  /*1700*/  FADD R15, R12, R15 ;  /* 0x0000000f0c0f7221 */ /* 0x000fe20000000000 */
[----:B---3--:R-:W-:Y:S01]  /*1710*/  SEL R10, R10, RZ, !P0 ;  /* 0x000000ff0a0a7207 */ /* 0x008fe20004000000 */
[----:B------:R-:W-:Y:S01]  /*1720*/  FADD R14, R21, R18 ;  /* 0x00000012150e7221 */ /* 0x000fe20000000000 */
[----:B------:R-:W-:Y:S01]  /*1730*/  SEL R11, R11, RZ, !P0 ;  /* 0x000000ff0b0b7207 */ /* 0x000fe20004000000 */
[----:B------:R-:W-:Y:S01]  /*1740*/  FADD R12, R17, R22 ;  /* 0x00000016110c7221 */ /* 0x000fe20000000000 */
[----:B--2---:R-:W-:Y:S01]  /*1750*/  SEL R17, R8, RZ, !P0 ;  /* 0x000000ff08117207 */ /* 0x004fe20004000000 */
[----:B------:R-:W-:Y:S01]  /*1760*/  FADD R16, R20, R23 ;  /* 0x0000001714107221 */ /* 0x000fe20000000000 */
[----:B------:R-:W-:-:S02]  /*1770*/  SEL R18, R9, RZ, !P0 ;  /* 0x000000ff09127207 */ /* 0x000fc40004000000 */
[C---:B------:R-:W-:Y:S02]  /*1780*/  PRMT R8, R10.reuse, 0x7632, R8 ;  /* 0x000076320a087816 */ /* 0x040fe40000000008 */
[----:B------:R-:W-:Y:S02]  /*1790*/  SHF.L.U32 R20, R10, 0x10, RZ ;  /* 0x000000100a147819 */ /* 0x000fe400000006ff */
[C---:B------:R-:W-:Y:S02]  /*17a0*/  PRMT R9, R11.reuse, 0x7632, R9 ;  /* 0x000076320b097816 */ /* 0x040fe40000000009 */
[----:B------:R-:W-:Y:S02]  /*17b0*/  SHF.L.U32 R21, R11, 0x10, RZ ;  /* 0x000000100b157819 */ /* 0x000fe400000006ff */
[C---:B------:R-:W-:Y:S02]  /*17c0*/  PRMT R10, R17.reuse, 0x7632, R10 ;  /* 0x00007632110a7816 */ /* 0x040fe4000000000a */
[----:B------:R-:W-:-:S02]  /*17d0*/  SHF.L.U32 R19, R17, 0x10, RZ ;  /* 0x0000001011137819 */ /* 0x000fc400000006ff */
[----:B------:R-:W-:Y:S02]  /*17e0*/  PRMT R11, R18, 0x7632, R11 ;  /* 0x00007632120b7816 */ /* 0x000fe4000000000b */
[----:B------:R-:W-:Y:S02]  /*17f0*/  SEL R17, R2, RZ, P1 ;  /* 0x000000ff02117207 */ /* 0x000fe40000800000 */
[----:B------:R-:W-:Y:S02]  /*1800*/  SHF.L.U32 R23, R9, 0x10, RZ ;  /* 0x0000001009177819 */ /* 0x000fe400000006ff */
[----:B------:R-:W-:Y:S02]  /*1810*/  SHF.L.U32 R18, R18, 0x10, RZ ;  /* 0x0000001012127819 */ /* 0x000fe400000006ff */
[----:B------:R-:W-:Y:S02]  /*1820*/  SHF.L.U32 R9, R10, 0x10, RZ ;  /* 0x000000100a097819 */ /* 0x000fe400000006ff */
[----:B------:R-:W-:Y:S01]  /*1830*/  SHF.L.U32 R10, R11, 0x10, RZ ;  /* 0x000000100b0a7819 */ /* 0x000fe200000006ff */
[----:B------:R-:W-:Y:S01]  /*1840*/  FADD R11, R20, R19 ;  /* 0x00000013140b7221 */ /* 0x000fe20000000000 */
[----:B------:R-:W-:-:S02]  /*1850*/  SHF.L.U32 R2, R8, 0x10, RZ ;  /* 0x0000001008027819 */ /* 0x000fc400000006ff */
[----:B------:R-:W-:Y:S01]  /*1860*/  SHF.L.U32 R19, R17, 0x10, RZ ;  /* 0x0000001011137819 */ /* 0x000fe200000006ff */
[----:B------:R-:W-:Y:S01]  /*1870*/  FADD R8, R21, R18 ;  /* 0x0000001215087221 */ /* 0x000fe20000000000 */
[----:B------:R-:W-:Y:S01]  /*1880*/  SEL R18, R3, RZ, P1 ;  /* 0x000000ff03127207 */ /* 0x000fe20000800000 */
[----:B------:R-:W-:Y:S02]  /*1890*/  FADD R9, R2, R9 ;  /* 0x0000000902097221 */ /* 0x000fe40000000000 */
[----:B------:R-:W-:Y:S01]  /*18a0*/  FADD R20, -R0, R19 ;  /* 0x0000001300147221 */ /* 0x000fe20000000100 */
[----:B------:R-:W0:Y:S01]  /*18b0*/  LDC.64 R2, c[0x0][0x228] ;  /* 0x00008a00ff027b82 */ /* 0x000e220000000a00 */
[----:B------:R-:W-:Y:S01]  /*18c0*/  FADD R19, R16, 1 ;  /* 0x3f80000010137421 */ /* 0x000fe20000000000 */
[----:B------:R-:W-:Y:S02]  /*18d0*/  PRMT R17, R17, 0x7632, R17 ;  /* 0x0000763211117816 */ /* 0x000fe40000000011 */
[C---:B------:R-:W-:Y:S01]  /*18e0*/  PRMT R16, R18.reuse, 0x7632, R16 ;  /* 0x0000763212107816 */ /* 0x040fe20000000010 */
[----:B------:R-:W-:Y:S01]  /*18f0*/  FADD R10, R23, R10 ;  /* 0x0000000a170a7221 */ /* 0x000fe20000000000 */
[----:B------:R-:W-:Y:S01]  /*1900*/  FMUL R20, R7, R20 ;  /* 0x0000001407147220 */ /* 0x000fe20000400000 */
[----:B------:R-:W-:-:S02]  /*1910*/  SHF.L.U32 R21, R18, 0x10, RZ ;  /* 0x0000001012157819 */ /* 0x000fc400000006ff */
[----:B------:R-:W-:Y:S02]  /*1920*/  SHF.L.U32 R17, R17, 0x10, RZ ;  /* 0x0000001011117819 */ /* 0x000fe400000006ff */
[----:B------:R-:W-:Y:S01]  /*1930*/  SHF.L.U32 R23, R16, 0x10, RZ ;  /* 0x0000001010177819 */ /* 0x000fe200000006ff */
[----:B------:R-:W-:Y:S01]  /*1940*/  FFMA R11, R20, R19, R11 ;  /* 0x00000013140b7223 */ /* 0x000fe2000000000b */
[----:B------:R-:W-:Y:S01]  /*1950*/  FADD R20, R14, 1 ;  /* 0x3f8000000e147421 */ /* 0x000fe20000000000 */
[C---:B------:R-:W-:Y:S01]  /*1960*/  FADD R16, -R0.reuse, R21 ;  /* 0x0000001500107221 */ /* 0x040fe20000000100 */
[C---:B------:R-:W-:Y:S01]  /*1970*/  FADD R14, -R0.reuse, R17 ;  /* 0x00000011000e7221 */ /* 0x040fe20000000100 */
[----:B------:R-:W-:Y:S01]  /*1980*/  FADD R18, -R0, R23 ;  /* 0x0000001700127221 */ /* 0x000fe20000000100 */
[----:B------:R-:W-:Y:S01]  /*1990*/  FADD R19, R15, 1 ;  /* 0x3f8000000f137421 */ /* 0x000fe20000000000 */
[C---:B------:R-:W-:Y:S01]  /*19a0*/  FMUL R15, R7.reuse, R16 ;  /* 0x00000010070f7220 */ /* 0x040fe20000400000 */
[C---:B------:R-:W-:Y:S01]  /*19b0*/  FMUL R14, R7.reuse, R14 ;  /* 0x0000000e070e7220 */ /* 0x040fe20000400000 */
[----:B------:R-:W-:Y:S01]  /*19c0*/  FADD R12, R12, 1 ;  /* 0x3f8000000c0c7421 */ /* 0x000fe20000000000 */
[----:B------:R-:W-:Y:S01]  /*19d0*/  FMUL R17, R7, R18 ;  /* 0x0000001207117220 */ /* 0x000fe20000400000 */
[----:B------:R-:W-:Y:S01]  /*19e0*/  PLOP3.LUT P0, PT, PT, PT, UP0, 0x80, 0x0 ;  /* 0x000000000000781c */ /* 0x000fe20003f0f008 */
[----:B------:R-:W-:Y:S01]  /*19f0*/  FFMA R8, R15, R20, R8 ;  /* 0x000000140f087223 */ /* 0x000fe20000000008 */
[----:B------:R-:W-:Y:S01]  /*1a00*/  FFMA R14, R14, R19, R9 ;  /* 0x000000130e0e7223 */ /* 0x000fe20000000009 */
[----:B------:R-:W-:Y:S01]  /*1a10*/  FFMA R17, R17, R12, R10 ;  /* 0x0000000c11117223 */ /* 0x000fe2000000000a */
[----:B0-----:R-:W-:-:S03]  /*1a20*/  IMAD.WIDE R2, R13, 0x2, R2 ;  /* 0x000000020d027825 */ /* 0x001fc600078e0202 */
[----:B------:R-:W-:Y:S02]  /*1a30*/  F2FP.BF16.F32.PACK_AB R14, R14, R11 ;  /* 0x0000000b0e0e723e */ /* 0x000fe400000010ff */
[----:B------:R-:W-:Y:S01]  /*1a40*/  F2FP.BF16.F32.PACK_AB R15, R17, R8 ;  /* 0x00000008110f723e */ /* 0x000fe200000010ff */
[----:B------:R-:W-:Y:S01]  /*1a50*/  UPLOP3.LUT UP0, UPT, UPT, UPT, UPT, 0x40, 0x0 ;  /* 0x000000000000789c */ /* 0x000fe20003f0e870 */
[----:B------:R-:W-:-:S03]  /*1a60*/  MOV R10, 0x800 ;  /* 0x00000800000a7802 */ /* 0x000fc60000000f00 */
[----:B------:R0:W-:Y:S01]  /*1a70*/  @P1 STG.E.64 desc[UR6][R2.64], R14 ;  /* 0x0000000e02001986 */ /* 0x0001e2000c101b06 */
[----:B------:R-:W-:Y:S06]  /*1a80*/  @P0 BRA `(.L_x_0) ;  /* 0xfffffff800880947 */ /* 0x000fec000383ffff */
[----:B------:R-:W-:Y:S05]  /*1a90*/  EXIT ;  /* 0x000000000000794d */ /* 0x000fea0003800000 */
.L_x_1:
[----:B------:R-:W-:-:S00]  /*1aa0*/  BRA `(.L_x_1) ;  /* 0xfffffffc00fc7947 */ /* 0x000fc0000383ffff */
[----:B------:R-:W-:-:S00]  /*1ab0*/  NOP ;  /* 0x0000000000007918 */ /* 0x000fc00000000000 */
        /* <DEDUP_REMOVED lines=12> */
.L_x_2:


//--------------------- .nv.global.init           --------------------------
	.section	.nv.global.init,"aw",@progbits
.nv.global.init:
	.type		_$_str,@object
	.size		_$_str,(.L_0 - _$_str)
_$_str:
        /*0000*/ 	.byte	0x5f, 0x5f, 0x43, 0x55, 0x44, 0x41, 0x5f, 0x46, 0x54, 0x5a, 0x00
.L_0:


//--------------------- .nv.shared.triton_        --------------------------
	.section	.nv.shared.triton_,"aw",@nobits
	.sectionflags	@""
	.align	16
	.zero		1024


//--------------------- .nv.constant0.triton_     --------------------------
	.section	.nv.constant0.triton_,"a",@progbits
	.sectionflags	@""
	.align	4
.nv.constant0.triton_:
	.zero		572
